	.headerflags	@"EF_CUDA_TEXMODE_UNIFIED EF_CUDA_64BIT_ADDRESS EF_CUDA_ACCELERATORS EF_CUDA_SM90 EF_CUDA_VIRTUAL_SM(EF_CUDA_SM90)"
	.elftype	@"ET_EXEC"


//--------------------- .nv.info                  --------------------------
	.section	.nv.info,"",@"SHT_CUDA_INFO"
	.align	4


	//----- nvinfo : EIATTR_REGCOUNT
	.align		4
        /*0000*/ 	.byte	0x04, 0x2f
        /*0002*/ 	.short	(.L_3 - .L_2)
	.align		4
.L_2:
        /*0004*/ 	.word	index@(triton_poi_fused_cat_39)
        /*0008*/ 	.word	0x00000020


	//----- nvinfo : EIATTR_MIN_STACK_SIZE
	.align		4
.L_3:
        /*000c*/ 	.byte	0x04, 0x12
        /*000e*/ 	.short	(.L_5 - .L_4)
	.align		4
.L_4:
        /*0010*/ 	.word	index@(triton_poi_fused_cat_39)
        /*0014*/ 	.word	0x00000000


	//----- nvinfo : EIATTR_FRAME_SIZE
	.align		4
.L_5:
        /*0018*/ 	.byte	0x04, 0x11
        /*001a*/ 	.short	(.L_7 - .L_6)
	.align		4
.L_6:
        /*001c*/ 	.word	index@(triton_poi_fused_cat_39)
        /*0020*/ 	.word	0x00000000


	//----- nvinfo : EIATTR_MIN_STACK_SIZE
	.align		4
.L_7:
        /*0024*/ 	.byte	0x04, 0x12
        /*0026*/ 	.short	(.L_9 - .L_8)
	.align		4
.L_8:
        /*0028*/ 	.word	index@(triton_poi_fused_cat_39)
        /*002c*/ 	.word	0x00000000
.L_9:


//--------------------- .nv.info.triton_poi_fused_cat_39 --------------------------
	.section	.nv.info.triton_poi_fused_cat_39,"",@"SHT_CUDA_INFO"
	.sectionflags	@""
	.align	4


	//----- nvinfo : EIATTR_CUDA_API_VERSION
	.align		4
        /*0000*/ 	.byte	0x04, 0x37
        /*0002*/ 	.short	(.L_11 - .L_10)
.L_10:
        /*0004*/ 	.word	0x0000007c


	//----- nvinfo : EIATTR_KPARAM_INFO
	.align		4
.L_11:
        /*0008*/ 	.byte	0x04, 0x17
        /*000a*/ 	.short	(.L_13 - .L_12)
.L_12:
        /*000c*/ 	.word	0x00000000
        /*0010*/ 	.short	0x000e
        /*0012*/ 	.short	0x0070
        /*0014*/ 	.byte	0x00, 0xf0, 0x11, 0x00


	//----- nvinfo : EIATTR_KPARAM_INFO
	.align		4
.L_13:
        /*0018*/ 	.byte	0x04, 0x17
        /*001a*/ 	.short	(.L_15 - .L_14)
.L_14:
        /*001c*/ 	.word	0x00000000
        /*0020*/ 	.short	0x000d
        /*0022*/ 	.short	0x0068
        /*0024*/ 	.byte	0x00, 0xf4, 0x21, 0x00


	//----- nvinfo : EIATTR_KPARAM_INFO
	.align		4
.L_15:
        /*0028*/ 	.byte	0x04, 0x17
        /*002a*/ 	.short	(.L_17 - .L_16)
.L_16:
        /*002c*/ 	.word	0x00000000
        /*0030*/ 	.short	0x000c
        /*0032*/ 	.short	0x0060
        /*0034*/ 	.byte	0x00, 0xf4, 0x21, 0x00


	//----- nvinfo : EIATTR_KPARAM_INFO
	.align		4
.L_17:
        /*0038*/ 	.byte	0x04, 0x17
        /*003a*/ 	.short	(.L_19 - .L_18)
.L_18:
        /*003c*/ 	.word	0x00000000
        /*0040*/ 	.short	0x000b
        /*0042*/ 	.short	0x0058
        /*0044*/ 	.byte	0x00, 0xf4, 0x21, 0x00


	//----- nvinfo : EIATTR_KPARAM_INFO
	.align		4
.L_19:
        /*0048*/ 	.byte	0x04, 0x17
        /*004a*/ 	.short	(.L_21 - .L_20)
.L_20:
        /*004c*/ 	.word	0x00000000
        /*0050*/ 	.short	0x000a
        /*0052*/ 	.short	0x0050
        /*0054*/ 	.byte	0x00, 0xf4, 0x21, 0x00


	//----- nvinfo : EIATTR_KPARAM_INFO
	.align		4
.L_21:
        /*0058*/ 	.byte	0x04, 0x17
        /*005a*/ 	.short	(.L_23 - .L_22)
.L_22:
        /*005c*/ 	.word	0x00000000
        /*0060*/ 	.short	0x0009
        /*0062*/ 	.short	0x0048
        /*0064*/ 	.byte	0x00, 0xf4, 0x21, 0x00


	//----- nvinfo : EIATTR_KPARAM_INFO
	.align		4
.L_23:
        /*0068*/ 	.byte	0x04, 0x17
        /*006a*/ 	.short	(.L_25 - .L_24)
.L_24:
        /*006c*/ 	.word	0x00000000
        /*0070*/ 	.short	0x0008
        /*0072*/ 	.short	0x0040
        /*0074*/ 	.byte	0x00, 0xf4, 0x21, 0x00


	//----- nvinfo : EIATTR_KPARAM_INFO
	.align		4
.L_25:
        /*0078*/ 	.byte	0x04, 0x17
        /*007a*/ 	.short	(.L_27 - .L_26)
.L_26:
        /*007c*/ 	.word	0x00000000
        /*0080*/ 	.short	0x0007
        /*0082*/ 	.short	0x0038
        /*0084*/ 	.byte	0x00, 0xf4, 0x21, 0x00


	//----- nvinfo : EIATTR_KPARAM_INFO
	.align		4
.L_27:
        /*0088*/ 	.byte	0x04, 0x17
        /*008a*/ 	.short	(.L_29 - .L_28)
.L_28:
        /*008c*/ 	.word	0x00000000
        /*0090*/ 	.short	0x0006
        /*0092*/ 	.short	0x0030
        /*0094*/ 	.byte	0x00, 0xf4, 0x21, 0x00


	//----- nvinfo : EIATTR_KPARAM_INFO
	.align		4
.L_29:
        /*0098*/ 	.byte	0x04, 0x17
        /*009a*/ 	.short	(.L_31 - .L_30)
.L_30:
        /*009c*/ 	.word	0x00000000
        /*00a0*/ 	.short	0x0005
        /*00a2*/ 	.short	0x0028
        /*00a4*/ 	.byte	0x00, 0xf4, 0x21, 0x00


	//----- nvinfo : EIATTR_KPARAM_INFO
	.align		4
.L_31:
        /*00a8*/ 	.byte	0x04, 0x17
        /*00aa*/ 	.short	(.L_33 - .L_32)
.L_32:
        /*00ac*/ 	.word	0x00000000
        /*00b0*/ 	.short	0x0004
        /*00b2*/ 	.short	0x0020
        /*00b4*/ 	.byte	0x00, 0xf4, 0x21, 0x00


	//----- nvinfo : EIATTR_KPARAM_INFO
	.align		4
.L_33:
        /*00b8*/ 	.byte	0x04, 0x17
        /*00ba*/ 	.short	(.L_35 - .L_34)
.L_34:
        /*00bc*/ 	.word	0x00000000
        /*00c0*/ 	.short	0x0003
        /*00c2*/ 	.short	0x0018
        /*00c4*/ 	.byte	0x00, 0xf4, 0x21, 0x00


	//----- nvinfo : EIATTR_KPARAM_INFO
	.align		4
.L_35:
        /*00c8*/ 	.byte	0x04, 0x17
        /*00ca*/ 	.short	(.L_37 - .L_36)
.L_36:
        /*00cc*/ 	.word	0x00000000
        /*00d0*/ 	.short	0x0002
        /*00d2*/ 	.short	0x0010
        /*00d4*/ 	.byte	0x00, 0xf4, 0x21, 0x00


	//----- nvinfo : EIATTR_KPARAM_INFO
	.align		4
.L_37:
        /*00d8*/ 	.byte	0x04, 0x17
        /*00da*/ 	.short	(.L_39 - .L_38)
.L_38:
        /*00dc*/ 	.word	0x00000000
        /*00e0*/ 	.short	0x0001
        /*00e2*/ 	.short	0x0008
        /*00e4*/ 	.byte	0x00, 0xf4, 0x21, 0x00


	//----- nvinfo : EIATTR_KPARAM_INFO
	.align		4
.L_39:
        /*00e8*/ 	.byte	0x04, 0x17
        /*00ea*/ 	.short	(.L_41 - .L_40)
.L_40:
        /*00ec*/ 	.word	0x00000000
        /*00f0*/ 	.short	0x0000
        /*00f2*/ 	.short	0x0000
        /*00f4*/ 	.byte	0x00, 0xf4, 0x21, 0x00


	//----- nvinfo : EIATTR_SPARSE_MMA_MASK
	.align		4
.L_41:
        /*00f8*/ 	.byte	0x03, 0x50
        /*00fa*/ 	.short	0x0000


	//----- nvinfo : EIATTR_MAXREG_COUNT
	.align		4
        /*00fc*/ 	.byte	0x03, 0x1b
        /*00fe*/ 	.short	0x00ff


	//----- nvinfo : EIATTR_EXIT_INSTR_OFFSETS
	.align		4
        /*0100*/ 	.byte	0x04, 0x1c
        /*0102*/ 	.short	(.L_43 - .L_42)


	//   ....[0]....
.L_42:
        /*0104*/ 	.word	0x00000d30


	//----- nvinfo : EIATTR_REQNTID
	.align		4
.L_43:
        /*0108*/ 	.byte	0x04, 0x10
        /*010a*/ 	.short	(.L_45 - .L_44)
.L_44:
        /*010c*/ 	.word	0x00000100
        /*0110*/ 	.word	0x00000001
        /*0114*/ 	.word	0x00000001


	//----- nvinfo : EIATTR_CBANK_PARAM_SIZE
	.align		4
.L_45:
        /*0118*/ 	.byte	0x03, 0x19
        /*011a*/ 	.short	0x0074


	//----- nvinfo : EIATTR_PARAM_CBANK
	.align		4
        /*011c*/ 	.byte	0x04, 0x0a
        /*011e*/ 	.short	(.L_47 - .L_46)
	.align		4
.L_46:
        /*0120*/ 	.word	index@(.nv.constant0.triton_poi_fused_cat_39)
        /*0124*/ 	.short	0x0210
        /*0126*/ 	.short	0x0074


	//----- nvinfo : EIATTR_SW_WAR
	.align		4
.L_47:
        /*0128*/ 	.byte	0x04, 0x36
        /*012a*/ 	.short	(.L_49 - .L_48)
.L_48:
        /*012c*/ 	.word	0x00000008
.L_49:


//--------------------- .nv.callgraph             --------------------------
	.section	.nv.callgraph,"",@"SHT_CUDA_CALLGRAPH"
	.align	4
	.sectionentsize	8
	.align		4
        /*0000*/ 	.word	0x00000000
	.align		4
        /*0004*/ 	.word	0xffffffff
	.align		4
        /*0008*/ 	.word	0x00000000
	.align		4
        /*000c*/ 	.word	0xfffffffe
	.align		4
        /*0010*/ 	.word	0x00000000
	.align		4
        /*0014*/ 	.word	0xfffffffd
	.align		4
        /*0018*/ 	.word	0x00000000
	.align		4
        /*001c*/ 	.word	0xfffffffc


//--------------------- .nv.constant4             --------------------------
	.section	.nv.constant4,"a",@progbits
	.align	8
	.align		8
.nv.constant4:
        /*0000*/ 	.dword	_$_str
	.align		8
        /*0008*/ 	.dword	_$_str_$_2


//--------------------- .text.triton_poi_fused_cat_39 --------------------------
	.section	.text.triton_poi_fused_cat_39,"ax",@progbits
	.align	128
        .global         triton_poi_fused_cat_39
        .type           triton_poi_fused_cat_39,@function
        .size           triton_poi_fused_cat_39,(.L_x_1 - triton_poi_fused_cat_39)
        .other          triton_poi_fused_cat_39,@"STO_CUDA_ENTRY STV_DEFAULT"
triton_poi_fused_cat_39:
.text.triton_poi_fused_cat_39:
[----:B------:R-:W-:Y:S01]  /*0000*/  LDC R1, c[0x0][0x28] ;  /* 0x00000a00ff017b82 */ /* 0x000fe20000000800 */
[----:B------:R-:W1:Y:S07]  /*0010*/  S2R R0, SR_TID.X ;  /* 0x0000000000007919 */ /* 0x000e6e0000002100 */
[----:B------:R-:W2:Y:S01]  /*0020*/  LDC.64 R18, c[0x0][0x220] ;  /* 0x00008800ff127b82 */ /* 0x000ea20000000a00 */
[----:B------:R-:W-:Y:S02]  /*0030*/  CS2R R24, SRZ ;  /* 0x0000000000187805 */ /* 0x000fe4000001ff00 */
[----:B------:R-:W-:Y:S01]  /*0040*/  CS2R R20, SRZ ;  /* 0x0000000000147805 */ /* 0x000fe2000001ff00 */
[----:B------:R-:W3:Y:S01]  /*0050*/  S2R R3, SR_CTAID.X ;  /* 0x0000000000037919 */ /* 0x000ee20000002500 */
[----:B------:R-:W-:-:S03]  /*0060*/  ULDC.64 UR4, c[0x0][0x208] ;  /* 0x0000820000047ab9 */ /* 0x000fc60000000a00 */
[----:B------:R-:W4:Y:S08]  /*0070*/  LDC.64 R22, c[0x0][0x228] ;  /* 0x00008a00ff167b82 */ /* 0x000f300000000a00 */
[----:B------:R-:W5:Y:S08]  /*0080*/  LDC.64 R8, c[0x0][0x248] ;  /* 0x00009200ff087b82 */ /* 0x000f700000000a00 */
[----:B------:R-:W2:Y:S08]  /*0090*/  LDC.64 R10, c[0x0][0x238] ;  /* 0x00008e00ff0a7b82 */ /* 0x000eb00000000a00 */
[----:B------:R-:W4:Y:S01]  /*00a0*/  LDC.64 R14, c[0x0][0x230] ;  /* 0x00008c00ff0e7b82 */ /* 0x000f220000000a00 */
[----:B-1----:R-:W-:Y:S01]  /*00b0*/  IMAD.SHL.U32 R0, R0, 0x2, RZ ;  /* 0x0000000200007824 */ /* 0x002fe200078e00ff */
[----:B------:R-:W-:-:S04]  /*00c0*/  ULDC.64 UR6, c[0x0][0x258] ;  /* 0x0000960000067ab9 */ /* 0x000fc80000000a00 */
[----:B------:R-:W-:Y:S02]  /*00d0*/  LOP3.LUT R0, R0, 0x1fe, RZ, 0xc0, !PT ;  /* 0x000001fe00007812 */ /* 0x000fe400078ec0ff */
[----:B------:R-:W1:Y:S03]  /*00e0*/  LDC.64 R28, c[0x0][0x218] ;  /* 0x00008600ff1c7b82 */ /* 0x000e660000000a00 */
[----:B---3--:R-:W-:-:S04]  /*00f0*/  IMAD R3, R3, 0x200, R0 ;  /* 0x0000020003037824 */ /* 0x008fc800078e0200 */
[----:B------:R-:W-:Y:S01]  /*0100*/  IMAD.HI R26, R3, 0x66666667, RZ ;  /* 0x66666667031a7827 */ /* 0x000fe200078e02ff */
[----:B------:R-:W-:-:S04]  /*0110*/  SHF.R.S32.HI R12, RZ, 0x1f, R3 ;  /* 0x0000001fff0c7819 */ /* 0x000fc80000011403 */
[CC--:B------:R-:W-:Y:S02]  /*0120*/  LEA.HI R16, R12.reuse, R3.reuse, RZ, 0x8 ;  /* 0x000000030c107211 */ /* 0x0c0fe400078f40ff */
[----:B------:R-:W-:Y:S02]  /*0130*/  LEA.HI R12, R12, R3, RZ, 0x4 ;  /* 0x000000030c0c7211 */ /* 0x000fe400078f20ff */
[----:B------:R-:W-:Y:S02]  /*0140*/  SHF.R.S32.HI R13, RZ, 0x8, R16 ;  /* 0x00000008ff0d7819 */ /* 0x000fe40000011410 */
[----:B------:R-:W-:-:S03]  /*0150*/  SHF.R.S32.HI R6, RZ, 0x4, R12 ;  /* 0x00000004ff067819 */ /* 0x000fc6000001140c */
[----:B------:R-:W-:-:S05]  /*0160*/  IMAD.HI R0, R13, 0x66666667, RZ ;  /* 0x666666670d007827 */ /* 0x000fca00078e02ff */
[----:B------:R-:W-:-:S04]  /*0170*/  SHF.R.U32.HI R5, RZ, 0x1f, R0 ;  /* 0x0000001fff057819 */ /* 0x000fc80000011600 */
[----:B------:R-:W-:Y:S02]  /*0180*/  LEA.HI.SX32 R0, R0, R5, 0x19 ;  /* 0x0000000500007211 */ /* 0x000fe400078fcaff */
[----:B------:R-:W-:-:S03]  /*0190*/  SHF.R.U32.HI R5, RZ, 0x1f, R26 ;  /* 0x0000001fff057819 */ /* 0x000fc6000001161a */
[----:B------:R-:W-:Y:S01]  /*01a0*/  IMAD R13, R0, -0x140, R13 ;  /* 0xfffffec0000d7824 */ /* 0x000fe200078e020d */
[----:B------:R-:W-:Y:S02]  /*01b0*/  LEA.HI R0, R6, R6, RZ, 0x4 ;  /* 0x0000000606007211 */ /* 0x000fe400078f20ff */
[----:B------:R-:W-:Y:S01]  /*01c0*/  LEA.HI.SX32 R26, R26, R5, 0x11 ;  /* 0x000000051a1a7211 */ /* 0x000fe200078f8aff */
[C---:B--2---:R-:W-:Y:S01]  /*01d0*/  IMAD.WIDE R18, R13.reuse, 0x4, R18 ;  /* 0x000000040d127825 */ /* 0x044fe200078e0212 */
[C---:B------:R-:W-:Y:S02]  /*01e0*/  ISETP.GE.AND P0, PT, R13.reuse, 0x100, PT ;  /* 0x000001000d00780c */ /* 0x040fe40003f06270 */
[----:B------:R-:W-:Y:S01]  /*01f0*/  LOP3.LUT R5, R0, 0xfffffff0, RZ, 0xc0, !PT ;  /* 0xfffffff000057812 */ /* 0x000fe200078ec0ff */
[C---:B----4-:R-:W-:Y:S01]  /*0200*/  IMAD.WIDE R22, R13.reuse, 0x4, R22 ;  /* 0x000000040d167825 */ /* 0x050fe200078e0216 */
[----:B------:R-:W-:-:S03]  /*0210*/  ISETP.GT.AND P1, PT, R13, 0xff, PT ;  /* 0x000000ff0d00780c */ /* 0x000fc60003f24270 */
[----:B------:R-:W-:-:S06]  /*0220*/  IMAD.IADD R6, R6, 0x1, -R5 ;  /* 0x0000000106067824 */ /* 0x000fcc00078e0a05 */
[----:B------:R-:W2:Y:S04]  /*0230*/  @!P0 LDG.E.EL R24, desc[UR4][R18.64] ;  /* 0x0000000412188981 */ /* 0x000ea8000c2e1900 */
[----:B------:R3:W4:Y:S01]  /*0240*/  @!P0 LDG.E.EL R20, desc[UR4][R18.64] ;  /* 0x0000000412148981 */ /* 0x000722000c2e1900 */
[----:B-----5:R-:W-:-:S03]  /*0250*/  IMAD.WIDE R8, R6, 0x8, R8 ;  /* 0x0000000806087825 */ /* 0x020fc600078e0208 */
[----:B------:R-:W5:Y:S04]  /*0260*/  @!P0 LDG.E.EL R25, desc[UR4][R22.64] ;  /* 0x0000000416198981 */ /* 0x000f68000c2e1900 */
[----:B------:R1:W2:Y:S01]  /*0270*/  @!P0 LDG.E.EL R21, desc[UR4][R22.64] ;  /* 0x0000000416158981 */ /* 0x0002a2000c2e1900 */
[----:B------:R-:W-:Y:S01]  /*0280*/  LOP3.LUT R12, R12, 0xfffffff0, RZ, 0xc0, !PT ;  /* 0xfffffff00c0c7812 */ /* 0x000fe200078ec0ff */
[----:B---3--:R-:W3:Y:S01]  /*0290*/  LDC.64 R18, c[0x0][0x250] ;  /* 0x00009400ff127b82 */ /* 0x008ee20000000a00 */
[----:B------:R-:W-:Y:S01]  /*02a0*/  CS2R R4, SRZ ;  /* 0x0000000000047805 */ /* 0x000fe2000001ff00 */
[----:B0-----:R-:W-:-:S04]  /*02b0*/  IMAD.WIDE R10, R13, 0x4, R10 ;  /* 0x000000040d0a7825 */ /* 0x001fc800078e020a */
[----:B------:R-:W-:Y:S01]  /*02c0*/  IMAD.MOV.U32 R0, RZ, RZ, RZ ;  /* 0x000000ffff007224 */ /* 0x000fe200078e00ff */
[----:B------:R-:W2:Y:S01]  /*02d0*/  @!P0 LDG.E.EL R5, desc[UR4][R10.64] ;  /* 0x000000040a058981 */ /* 0x000ea2000c2e1900 */
[----:B-1----:R-:W-:Y:S01]  /*02e0*/  CS2R R22, SRZ ;  /* 0x0000000000167805 */ /* 0x002fe2000001ff00 */
[----:B------:R-:W-:Y:S02]  /*02f0*/  IMAD.IADD R12, R3, 0x1, -R12 ;  /* 0x00000001030c7824 */ /* 0x000fe400078e0a0c */
[----:B------:R0:W2:Y:S01]  /*0300*/  @!P0 LDG.E.EL R4, desc[UR4][R10.64] ;  /* 0x000000040a048981 */ /* 0x0000a2000c2e1900 */
[----:B------:R-:W-:Y:S02]  /*0310*/  IMAD.MOV.U32 R2, RZ, RZ, RZ ;  /* 0x000000ffff027224 */ /* 0x000fe400078e00ff */
[----:B------:R-:W-:Y:S01]  /*0320*/  IMAD.WIDE R14, R13, 0x4, R14 ;  /* 0x000000040d0e7825 */ /* 0x000fe200078e020e */
[----:B------:R1:W2:Y:S03]  /*0330*/  @P1 LDG.E.EL.64 R22, desc[UR4][R8.64] ;  /* 0x0000000408161981 */ /* 0x0002a6000c2e1b00 */
[C---:B------:R-:W-:Y:S01]  /*0340*/  IMAD R17, R26.reuse, -0x14000, R3 ;  /* 0xfffec0001a117824 */ /* 0x040fe200078e0203 */
[----:B------:R-:W4:Y:S01]  /*0350*/  @!P0 LDG.E.EL R0, desc[UR4][R14.64] ;  /* 0x000000040e008981 */ /* 0x000f22000c2e1900 */
[----:B0-----:R-:W-:Y:S01]  /*0360*/  CS2R R10, SRZ ;  /* 0x00000000000a7805 */ /* 0x001fe2000001ff00 */
[----:B------:R-:W-:-:S02]  /*0370*/  IMAD.U32 R7, R26, 0x10000, RZ ;  /* 0x000100001a077824 */ /* 0x000fc400078e00ff */
[----:B------:R0:W4:Y:S01]  /*0380*/  @!P0 LDG.E.EL R2, desc[UR4][R14.64] ;  /* 0x000000040e028981 */ /* 0x000122000c2e1900 */
[----:B---3--:R-:W-:Y:S01]  /*0390*/  IMAD.WIDE R18, R12, 0x8, R18 ;  /* 0x000000080c127825 */ /* 0x008fe200078e0212 */
[----:B-1----:R-:W-:-:S06]  /*03a0*/  CS2R R8, SRZ ;  /* 0x0000000000087805 */ /* 0x002fcc000001ff00 */
[----:B------:R1:W3:Y:S01]  /*03b0*/  @P1 LDG.E.EL.128 R8, desc[UR4][R18.64] ;  /* 0x0000000412081981 */ /* 0x0002e2000c2e1d00 */
[----:B------:R-:W-:Y:S01]  /*03c0*/  IMAD.IADD R17, R17, 0x1, R7 ;  /* 0x0000000111117824 */ /* 0x000fe200078e0207 */
[----:B0-----:R-:W-:-:S03]  /*03d0*/  CS2R R14, SRZ ;  /* 0x00000000000e7805 */ /* 0x001fc6000001ff00 */
[----:B------:R-:W-:-:S05]  /*03e0*/  IMAD.WIDE R28, R17, 0x4, R28 ;  /* 0x00000004111c7825 */ /* 0x000fca00078e021c */
[----:B------:R0:W4:Y:S01]  /*03f0*/  @!P0 LDG.E.64 R14, desc[UR4][R28.64] ;  /* 0x000000041c0e8981 */ /* 0x000122000c1e1b00 */
[----:B------:R-:W-:Y:S02]  /*0400*/  LOP3.LUT R16, R16, 0xffffff00, RZ, 0xc0, !PT ;  /* 0xffffff0010107812 */ /* 0x000fe400078ec0ff */
[----:B-----5:R-:W-:-:S05]  /*0410*/  SEL R25, R25, RZ, !P0 ;  /* 0x000000ff19197207 */ /* 0x020fca0004000000 */
[----:B-1----:R-:W-:Y:S01]  /*0420*/  FADD R18, R25, 9.9999997473787516356e-06 ;  /* 0x3727c5ac19127421 */ /* 0x002fe20000000000 */
[----:B--2---:R-:W-:Y:S01]  /*0430*/  SEL R25, R23, RZ, P1 ;  /* 0x000000ff17197207 */ /* 0x004fe20000800000 */
[----:B------:R-:W-:-:S03]  /*0440*/  IMAD.IADD R23, R3, 0x1, -R16 ;  /* 0x0000000103177824 */ /* 0x000fc600078e0a10 */
[----:B0-----:R-:W-:Y:S02]  /*0450*/  SHF.R.U32.HI R28, RZ, 0x1a, R25 ;  /* 0x0000001aff1c7819 */ /* 0x001fe40000011619 */
[----:B------:R-:W-:Y:S02]  /*0460*/  SEL R27, R22, RZ, P1 ;  /* 0x000000ff161b7207 */ /* 0x000fe40000800000 */
[----:B------:R-:W-:Y:S01]  /*0470*/  LOP3.LUT R16, R28, 0x20, RZ, 0xc0, !PT ;  /* 0x000000201c107812 */ /* 0x000fe200078ec0ff */
[----:B------:R-:W0:Y:S01]  /*0480*/  MUFU.SQRT R22, R18 ;  /* 0x0000001200167308 */ /* 0x000e220000002000 */
[----:B------:R-:W-:Y:S02]  /*0490*/  IMAD R23, R26, 0x4000, R23 ;  /* 0x000040001a177824 */ /* 0x000fe400078e0217 */
[----:B------:R-:W-:Y:S02]  /*04a0*/  IADD3 R26, P2, R16, R27, RZ ;  /* 0x0000001b101a7210 */ /* 0x000fe40007f5e0ff */
[----:B------:R-:W-:-:S02]  /*04b0*/  SEL R16, R21, RZ, !P0 ;  /* 0x000000ff15107207 */ /* 0x000fc40004000000 */
[----:B---3--:R-:W-:Y:S01]  /*04c0*/  SEL R9, R9, RZ, P1 ;  /* 0x000000ff09097207 */ /* 0x008fe20000800000 */
[----:B------:R-:W-:Y:S01]  /*04d0*/  IMAD.X R25, RZ, RZ, R25, P2 ;  /* 0x000000ffff197224 */ /* 0x000fe200010e0619 */
[----:B------:R-:W-:Y:S01]  /*04e0*/  SEL R8, R8, RZ, P1 ;  /* 0x000000ff08087207 */ /* 0x000fe20000800000 */
[----:B------:R-:W-:Y:S01]  /*04f0*/  FADD R27, R16, 9.9999997473787516356e-06 ;  /* 0x3727c5ac101b7421 */ /* 0x000fe20000000000 */
[----:B------:R-:W-:Y:S02]  /*0500*/  SHF.R.U32.HI R19, RZ, 0x18, R9 ;  /* 0x00000018ff137819 */ /* 0x000fe40000011609 */
[C---:B------:R-:W-:Y:S01]  /*0510*/  SHF.L.U64.HI R21, R26.reuse, 0x7, R25 ;  /* 0x000000071a157819 */ /* 0x040fe20000010219 */
[----:B------:R-:W-:Y:S01]  /*0520*/  IMAD.SHL.U32 R26, R26, 0x80, RZ ;  /* 0x000000801a1a7824 */ /* 0x000fe200078e00ff */
[----:B------:R-:W-:Y:S01]  /*0530*/  LEA R25, P4, R8, UR6, 0x2 ;  /* 0x0000000608197c11 */ /* 0x000fe2000f8810ff */
[----:B------:R-:W1:Y:S01]  /*0540*/  MUFU.SQRT R27, R27 ;  /* 0x0000001b001b7308 */ /* 0x000e620000002000 */
[----:B------:R-:W-:-:S02]  /*0550*/  LOP3.LUT R19, R19, 0x80, RZ, 0xc0, !PT ;  /* 0x0000008013137812 */ /* 0x000fc400078ec0ff */
[----:B0-----:R-:W-:Y:S01]  /*0560*/  FSETP.GT.AND P3, PT, R22, 8.50705917302346158658e+37, PT ;  /* 0x7e8000001600780b */ /* 0x001fe20003f64000 */
[----:B------:R-:W-:Y:S01]  /*0570*/  VIADD R28, R13, 0xffffff00 ;  /* 0xffffff000d1c7836 */ /* 0x000fe20000000000 */
[----:B------:R-:W-:Y:S02]  /*0580*/  LEA.HI.X R18, R8, UR7, R9, 0x2, P4 ;  /* 0x0000000708127c11 */ /* 0x000fe4000a0f1409 */
[----:B------:R-:W-:Y:S02]  /*0590*/  IADD3 R8, P4, P5, R26, R25, R19 ;  /* 0x000000191a087210 */ /* 0x000fe40007d9e013 */
[----:B------:R-:W-:Y:S01]  /*05a0*/  FSETP.GEU.AND P2, PT, R22, 1.175494350822287508e-38, PT ;  /* 0x008000001600780b */ /* 0x000fe20003f4e000 */
[C---:B------:R-:W-:Y:S01]  /*05b0*/  IMAD R19, R28.reuse, 0x100, R23 ;  /* 0x000001001c137824 */ /* 0x040fe200078e0217 */
[----:B------:R-:W-:Y:S01]  /*05c0*/  IADD3.X R9, R21, R18, RZ, P4, P5 ;  /* 0x0000001215097210 */ /* 0x000fe200027ea4ff */
[----:B------:R-:W-:Y:S01]  /*05d0*/  IMAD.SHL.U32 R23, R28, 0x400, RZ ;  /* 0x000004001c177824 */ /* 0x000fe200078e00ff */
[----:B----4-:R-:W-:Y:S01]  /*05e0*/  SEL R13, R14, RZ, !P0 ;  /* 0x000000ff0e0d7207 */ /* 0x010fe20004000000 */
[----:B------:R-:W-:Y:S01]  /*05f0*/  IMAD.MOV.U32 R16, RZ, RZ, 0x3e800000 ;  /* 0x3e800000ff107424 */ /* 0x000fe200078e00ff */
[----:B------:R-:W-:Y:S01]  /*0600*/  SEL R24, R24, RZ, !P0 ;  /* 0x000000ff18187207 */ /* 0x000fe20004000000 */
[----:B------:R-:W-:-:S04]  /*0610*/  IMAD.WIDE R8, R23, 0x4, R8 ;  /* 0x0000000417087825 */ /* 0x000fc800078e0208 */
[----:B------:R-:W-:Y:S01]  /*0620*/  @P3 FMUL R22, R22, 0.25 ;  /* 0x3e80000016163820 */ /* 0x000fe20000400000 */
[----:B-1----:R-:W-:Y:S01]  /*0630*/  FSETP.GT.AND P4, PT, R27, 8.50705917302346158658e+37, PT ;  /* 0x7e8000001b00780b */ /* 0x002fe20003f84000 */
[----:B------:R-:W-:Y:S01]  /*0640*/  FADD R13, R13, -R24 ;  /* 0x800000180d0d7221 */ /* 0x000fe20000000000 */
[----:B------:R-:W-:Y:S01]  /*0650*/  FSEL R29, R16, 1, P3 ;  /* 0x3f800000101d7808 */ /* 0x000fe20001800000 */
[----:B------:R-:W-:Y:S01]  /*0660*/  @!P2 FMUL R22, R22, 16777216 ;  /* 0x4b8000001616a820 */ /* 0x000fe20000400000 */
[----:B------:R-:W-:Y:S01]  /*0670*/  FSETP.GEU.AND P3, PT, R27, 1.175494350822287508e-38, PT ;  /* 0x008000001b00780b */ /* 0x000fe20003f6e000 */
[----:B------:R-:W-:Y:S02]  /*0680*/  IMAD.WIDE R24, R7, 0x4, R8 ;  /* 0x0000000407187825 */ /* 0x000fe400078e0208 */
[----:B------:R-:W0:Y:S01]  /*0690*/  LDC.64 R8, c[0x0][0x210] ;  /* 0x00008400ff087b82 */ /* 0x000e220000000a00 */
[----:B------:R-:W1:Y:S01]  /*06a0*/  MUFU.RCP R18, R22 ;  /* 0x0000001600127308 */ /* 0x000e620000001000 */
[----:B------:R-:W-:-:S04]  /*06b0*/  IMAD.MOV.U32 R14, RZ, RZ, RZ ;  /* 0x000000ffff0e7224 */ /* 0x000fc800078e00ff */
[----:B------:R-:W-:Y:S02]  /*06c0*/  @P4 FMUL R27, R27, 0.25 ;  /* 0x3e8000001b1b4820 */ /* 0x000fe40000400000 */
[----:B------:R2:W3:Y:S01]  /*06d0*/  @P1 LDG.E.EL R14, desc[UR4][R24.64] ;  /* 0x00000004180e1981 */ /* 0x0004e2000c2e1900 */
[----:B------:R-:W-:Y:S01]  /*06e0*/  SEL R10, R10, RZ, P1 ;  /* 0x000000ff0a0a7207 */ /* 0x000fe20000800000 */
[----:B------:R-:W-:Y:S01]  /*06f0*/  @!P3 FMUL R27, R27, 16777216 ;  /* 0x4b8000001b1bb820 */ /* 0x000fe20000400000 */
[----:B------:R-:W-:Y:S01]  /*0700*/  @!P2 FMUL R29, R29, 16777216 ;  /* 0x4b8000001d1da820 */ /* 0x000fe20000400000 */
[----:B------:R-:W-:Y:S01]  /*0710*/  SEL R11, R11, RZ, P1 ;  /* 0x000000ff0b0b7207 */ /* 0x000fe20000800000 */
[----:B--2---:R-:W2:Y:S01]  /*0720*/  LDC.64 R24, c[0x0][0x260] ;  /* 0x00009800ff187b82 */ /* 0x004ea20000000a00 */
[----:B------:R-:W4:Y:S01]  /*0730*/  MUFU.RCP R22, R27 ;  /* 0x0000001b00167308 */ /* 0x000f220000001000 */
[----:B------:R-:W-:Y:S01]  /*0740*/  LEA R28, P2, R10, UR6, 0x2 ;  /* 0x000000060a1c7c11 */ /* 0x000fe2000f8410ff */
[----:B-1----:R-:W-:Y:S01]  /*0750*/  FMUL R18, R18, R29 ;  /* 0x0000001d12127220 */ /* 0x002fe20000400000 */
[----:B------:R-:W-:-:S02]  /*0760*/  SHF.R.U32.HI R29, RZ, 0x18, R11 ;  /* 0x00000018ff1d7819 */ /* 0x000fc4000001160b */
[----:B------:R-:W-:Y:S02]  /*0770*/  LEA.HI.X R10, R10, UR7, R11, 0x2, P2 ;  /* 0x000000070a0a7c11 */ /* 0x000fe400090f140b */
[----:B------:R-:W-:Y:S01]  /*0780*/  FSEL R11, R16, 1, P4 ;  /* 0x3f800000100b7808 */ /* 0x000fe20002000000 */
[----:B0-----:R-:W-:Y:S01]  /*0790*/  IMAD.WIDE R8, R17, 0x4, R8 ;  /* 0x0000000411087825 */ /* 0x001fe200078e0208 */
[----:B------:R-:W-:Y:S02]  /*07a0*/  LOP3.LUT R29, R29, 0x80, RZ, 0xc0, !PT ;  /* 0x000000801d1d7812 */ /* 0x000fe400078ec0ff */
[----:B------:R-:W-:Y:S01]  /*07b0*/  CS2R R16, SRZ ;  /* 0x0000000000107805 */ /* 0x000fe2000001ff00 */
[----:B------:R-:W-:Y:S01]  /*07c0*/  @!P3 FMUL R11, R11, 16777216 ;  /* 0x4b8000000b0bb820 */ /* 0x000fe20000400000 */
[----:B------:R-:W-:-:S03]  /*07d0*/  IADD3 R28, P2, P5, R26, R28, R29 ;  /* 0x0000001c1a1c7210 */ /* 0x000fc60007d5e01d */
[----:B----4-:R-:W-:Y:S01]  /*07e0*/  FMUL R22, R22, R11 ;  /* 0x0000000b16167220 */ /* 0x010fe20000400000 */
[----:B------:R-:W-:Y:S01]  /*07f0*/  IADD3.X R29, R21, R10, RZ, P2, P5 ;  /* 0x0000000a151d7210 */ /* 0x000fe200017ea4ff */
[----:B------:R0:W4:Y:S01]  /*0800*/  @!P0 LDG.E.64 R16, desc[UR4][R8.64] ;  /* 0x0000000408108981 */ /* 0x000122000c1e1b00 */
[----:B------:R-:W-:Y:S01]  /*0810*/  CS2R R10, SRZ ;  /* 0x00000000000a7805 */ /* 0x000fe2000001ff00 */
[----:B--2---:R-:W-:Y:S01]  /*0820*/  IMAD.WIDE R24, R12, 0x8, R24 ;  /* 0x000000080c187825 */ /* 0x004fe200078e0218 */
[----:B0-----:R-:W-:-:S06]  /*0830*/  CS2R R8, SRZ ;  /* 0x0000000000087805 */ /* 0x001fcc000001ff00 */
[----:B------:R0:W2:Y:S01]  /*0840*/  @P1 LDG.E.EL.128 R8, desc[UR4][R24.64] ;  /* 0x0000000418081981 */ /* 0x0000a2000c2e1d00 */
[----:B------:R-:W-:Y:S01]  /*0850*/  SEL R15, R15, RZ, !P0 ;  /* 0x000000ff0f0f7207 */ /* 0x000fe20004000000 */
[----:B------:R-:W-:Y:S01]  /*0860*/  IMAD.WIDE R28, R23, 0x4, R28 ;  /* 0x00000004171c7825 */ /* 0x000fe200078e021c */
[----:B------:R-:W-:-:S05]  /*0870*/  SEL R20, R20, RZ, !P0 ;  /* 0x000000ff14147207 */ /* 0x000fca0004000000 */
[----:B------:R-:W-:Y:S01]  /*0880*/  FADD R15, R15, -R20 ;  /* 0x800000140f0f7221 */ /* 0x000fe20000000000 */
[----:B------:R-:W-:Y:S02]  /*0890*/  IMAD.MOV.U32 R20, RZ, RZ, RZ ;  /* 0x000000ffff147224 */ /* 0x000fe400078e00ff */
[----:B------:R-:W-:-:S05]  /*08a0*/  IMAD.WIDE R28, R7, 0x4, R28 ;  /* 0x00000004071c7825 */ /* 0x000fca00078e021c */
[----:B------:R1:W5:Y:S01]  /*08b0*/  @P1 LDG.E.EL R20, desc[UR4][R28.64] ;  /* 0x000000041c141981 */ /* 0x000362000c2e1900 */
[----:B0-----:R-:W-:Y:S01]  /*08c0*/  IMAD.MOV.U32 R24, RZ, RZ, RZ ;  /* 0x000000ffff187224 */ /* 0x001fe200078e00ff */
[----:B--2---:R-:W-:Y:S02]  /*08d0*/  SEL R27, R8, RZ, P1 ;  /* 0x000000ff081b7207 */ /* 0x004fe40000800000 */
[----:B------:R-:W-:-:S04]  /*08e0*/  SEL R8, R9, RZ, P1 ;  /* 0x000000ff09087207 */ /* 0x000fc80000800000 */
[--C-:B-1----:R-:W-:Y:S02]  /*08f0*/  SHF.R.U32.HI R28, RZ, 0x18, R8.reuse ;  /* 0x00000018ff1c7819 */ /* 0x102fe40000011608 */
[----:B------:R-:W-:Y:S02]  /*0900*/  LEA R9, P2, R27, UR6, 0x2 ;  /* 0x000000061b097c11 */ /* 0x000fe4000f8410ff */
[----:B------:R-:W-:Y:S02]  /*0910*/  LOP3.LUT R28, R28, 0x80, RZ, 0xc0, !PT ;  /* 0x000000801c1c7812 */ /* 0x000fe400078ec0ff */
[----:B------:R-:W-:Y:S02]  /*0920*/  SEL R11, R11, RZ, P1 ;  /* 0x000000ff0b0b7207 */ /* 0x000fe40000800000 */
[----:B------:R-:W-:Y:S02]  /*0930*/  LEA.HI.X R27, R27, UR7, R8, 0x2, P2 ;  /* 0x000000071b1b7c11 */ /* 0x000fe400090f1408 */
[----:B------:R-:W-:-:S02]  /*0940*/  IADD3 R8, P2, P3, R26, R9, R28 ;  /* 0x000000091a087210 */ /* 0x000fc40007b5e01c */
[----:B------:R-:W-:Y:S02]  /*0950*/  SHF.R.U32.HI R9, RZ, 0x18, R11 ;  /* 0x00000018ff097819 */ /* 0x000fe4000001160b */
[----:B------:R-:W-:Y:S02]  /*0960*/  SEL R10, R10, RZ, P1 ;  /* 0x000000ff0a0a7207 */ /* 0x000fe40000800000 */
[----:B------:R-:W-:Y:S02]  /*0970*/  LOP3.LUT R25, R9, 0x80, RZ, 0xc0, !PT ;  /* 0x0000008009197812 */ /* 0x000fe400078ec0ff */
[----:B------:R-:W-:Y:S02]  /*0980*/  IADD3.X R9, R21, R27, RZ, P2, P3 ;  /* 0x0000001b15097210 */ /* 0x000fe400017e64ff */
[----:B------:R-:W-:Y:S01]  /*0990*/  LEA R27, P2, R10, UR6, 0x2 ;  /* 0x000000060a1b7c11 */ /* 0x000fe2000f8410ff */
[----:B------:R-:W-:-:S03]  /*09a0*/  IMAD.WIDE R8, R23, 0x4, R8 ;  /* 0x0000000417087825 */ /* 0x000fc600078e0208 */
[----:B------:R-:W-:Y:S02]  /*09b0*/  LEA.HI.X R28, R10, UR7, R11, 0x2, P2 ;  /* 0x000000070a1c7c11 */ /* 0x000fe400090f140b */
[----:B------:R-:W0:Y:S01]  /*09c0*/  LDC.64 R10, c[0x0][0x268] ;  /* 0x00009a00ff0a7b82 */ /* 0x000e220000000a00 */
[----:B------:R-:W-:Y:S01]  /*09d0*/  IADD3 R26, P3, P4, R26, R27, R25 ;  /* 0x0000001b1a1a7210 */ /* 0x000fe20007c7e019 */
[----:B------:R-:W-:-:S03]  /*09e0*/  IMAD.WIDE R8, R7, 0x4, R8 ;  /* 0x0000000407087825 */ /* 0x000fc600078e0208 */
[----:B------:R-:W-:Y:S02]  /*09f0*/  IADD3.X R27, R21, R28, RZ, P3, P4 ;  /* 0x0000001c151b7210 */ /* 0x000fe40001fe84ff */
[----:B------:R1:W2:Y:S01]  /*0a00*/  @P1 LDG.E.EL R24, desc[UR4][R8.64] ;  /* 0x0000000408181981 */ /* 0x0002a2000c2e1900 */
[----:B------:R-:W0:Y:S01]  /*0a10*/  LDC.64 R28, c[0x0][0x240] ;  /* 0x00009000ff1c7b82 */ /* 0x000e220000000a00 */
[----:B-1----:R-:W-:-:S07]  /*0a20*/  IMAD.WIDE R8, R23, 0x4, R26 ;  /* 0x0000000417087825 */ /* 0x002fce00078e021a */
[----:B------:R-:W1:Y:S01]  /*0a30*/  LDC.64 R26, c[0x0][0x270] ;  /* 0x00009c00ff1a7b82 */ /* 0x000e620000000a00 */
[----:B------:R-:W-:-:S04]  /*0a40*/  IMAD.WIDE R8, R7, 0x4, R8 ;  /* 0x0000000407087825 */ /* 0x000fc800078e0208 */
[----:B------:R-:W-:-:S06]  /*0a50*/  IMAD.MOV.U32 R7, RZ, RZ, RZ ;  /* 0x000000ffff077224 */ /* 0x000fcc00078e00ff */
[----:B------:R0:W2:Y:S02]  /*0a60*/  @P1 LDG.E.EL R7, desc[UR4][R8.64] ;  /* 0x0000000408071981 */ /* 0x0000a4000c2e1900 */
[----:B0-----:R-:W-:-:S04]  /*0a70*/  IMAD.WIDE R28, R19, 0x4, R28 ;  /* 0x00000004131c7825 */ /* 0x001fc800078e021c */
[----:B------:R-:W-:Y:S01]  /*0a80*/  IMAD.WIDE R8, R12, 0x4, R10 ;  /* 0x000000040c087825 */ /* 0x000fe200078e020a */
[----:B------:R-:W-:-:S06]  /*0a90*/  CS2R R10, SRZ ;  /* 0x00000000000a7805 */ /* 0x000fcc000001ff00 */
[----:B------:R0:W2:Y:S01]  /*0aa0*/  @P1 LDG.E.EL.64 R10, desc[UR4][R8.64] ;  /* 0x00000004080a1981 */ /* 0x0000a2000c2e1b00 */
[----:B-1----:R-:W-:-:S04]  /*0ab0*/  IMAD.WIDE R26, R6, 0x4, R26 ;  /* 0x00000004061a7825 */ /* 0x002fc800078e021a */
[----:B------:R-:W-:Y:S01]  /*0ac0*/  IMAD.MOV.U32 R6, RZ, RZ, RZ ;  /* 0x000000ffff067224 */ /* 0x000fe200078e00ff */
[----:B0-----:R-:W-:Y:S01]  /*0ad0*/  CS2R R8, SRZ ;  /* 0x0000000000087805 */ /* 0x001fe2000001ff00 */
[----:B------:R-:W-:-:S04]  /*0ae0*/  IMAD.MOV.U32 R19, RZ, RZ, RZ ;  /* 0x000000ffff137224 */ /* 0x000fc800078e00ff */
[----:B------:R-:W2:Y:S04]  /*0af0*/  @P1 LDG.E.EL R6, desc[UR4][R26.64] ;  /* 0x000000041a061981 */ /* 0x000ea8000c2e1900 */
[----:B------:R-:W2:Y:S04]  /*0b00*/  @P1 LDG.E.64 R8, desc[UR4][R28.64] ;  /* 0x000000041c081981 */ /* 0x000ea8000c1e1b00 */
[----:B------:R-:W2:Y:S01]  /*0b10*/  @P1 LDG.E.EL R19, desc[UR4][R26.64] ;  /* 0x000000041a131981 */ /* 0x000ea2000c2e1900 */
[----:B------:R-:W-:Y:S01]  /*0b20*/  SEL R21, R0, RZ, !P0 ;  /* 0x000000ff00157207 */ /* 0x000fe20004000000 */
[----:B------:R-:W-:Y:S01]  /*0b30*/  FMUL R0, R13, R18 ;  /* 0x000000120d007220 */ /* 0x000fe20000400000 */
[----:B------:R-:W-:Y:S01]  /*0b40*/  SEL R5, R5, RZ, !P0 ;  /* 0x000000ff05057207 */ /* 0x000fe20004000000 */
[----:B------:R-:W0:Y:S01]  /*0b50*/  LDC.64 R12, c[0x0][0x278] ;  /* 0x00009e00ff0c7b82 */ /* 0x000e220000000a00 */
[----:B-----5:R-:W-:-:S03]  /*0b60*/  SEL R20, R20, RZ, P1 ;  /* 0x000000ff14147207 */ /* 0x020fc60000800000 */
[----:B------:R-:W-:Y:S01]  /*0b70*/  FFMA R0, R0, R21, R5 ;  /* 0x0000001500007223 */ /* 0x000fe20000000005 */
[----:B---3--:R-:W-:Y:S01]  /*0b80*/  SEL R5, R14, RZ, P1 ;  /* 0x000000ff0e057207 */ /* 0x008fe20000800000 */
[----:B------:R-:W-:Y:S01]  /*0b90*/  FMUL R15, R15, R22 ;  /* 0x000000160f0f7220 */ /* 0x000fe20000400000 */
[----:B------:R-:W-:Y:S02]  /*0ba0*/  SEL R2, R2, RZ, !P0 ;  /* 0x000000ff02027207 */ /* 0x000fe40004000000 */
[----:B------:R-:W-:-:S05]  /*0bb0*/  SEL R4, R4, RZ, !P0 ;  /* 0x000000ff04047207 */ /* 0x000fca0004000000 */
[----:B------:R-:W-:Y:S01]  /*0bc0*/  FFMA R15, R15, R2, R4 ;  /* 0x000000020f0f7223 */ /* 0x000fe20000000004 */
[----:B----4-:R-:W-:Y:S01]  /*0bd0*/  SEL R2, R17, RZ, !P0 ;  /* 0x000000ff11027207 */ /* 0x010fe20004000000 */
[----:B0-----:R-:W-:Y:S01]  /*0be0*/  IMAD.WIDE R12, R3, 0x4, R12 ;  /* 0x00000004030c7825 */ /* 0x001fe200078e020c */
[----:B--2---:R-:W-:-:S05]  /*0bf0*/  SEL R24, R24, RZ, P1 ;  /* 0x000000ff18187207 */ /* 0x004fca0000800000 */
[----:B------:R-:W-:Y:S01]  /*0c00*/  FADD R24, -R5, R24 ;  /* 0x0000001805187221 */ /* 0x000fe20000000100 */
[----:B------:R-:W-:-:S05]  /*0c10*/  SEL R7, R7, RZ, P1 ;  /* 0x000000ff07077207 */ /* 0x000fca0000800000 */
[----:B------:R-:W-:Y:S01]  /*0c20*/  FADD R7, -R20, R7 ;  /* 0x0000000714077221 */ /* 0x000fe20000000100 */
[----:B------:R-:W-:Y:S02]  /*0c30*/  SEL R11, R11, RZ, P1 ;  /* 0x000000ff0b0b7207 */ /* 0x000fe40000800000 */
[----:B------:R-:W-:-:S03]  /*0c40*/  SEL R10, R10, RZ, P1 ;  /* 0x000000ff0a0a7207 */ /* 0x000fc60000800000 */
[----:B------:R-:W-:Y:S02]  /*0c50*/  FFMA R11, R7, R11, R20 ;  /* 0x0000000b070b7223 */ /* 0x000fe40000000014 */
[----:B------:R-:W-:Y:S01]  /*0c60*/  FFMA R10, R24, R10, R5 ;  /* 0x0000000a180a7223 */ /* 0x000fe20000000005 */
[----:B------:R-:W-:Y:S02]  /*0c70*/  SEL R5, R16, RZ, !P0 ;  /* 0x000000ff10057207 */ /* 0x000fe40004000000 */
[----:B------:R-:W-:Y:S02]  /*0c80*/  SEL R7, R8, RZ, P1 ;  /* 0x000000ff08077207 */ /* 0x000fe40000800000 */
[----:B------:R-:W-:Y:S02]  /*0c90*/  SEL R8, R9, RZ, P1 ;  /* 0x000000ff09087207 */ /* 0x000fe40000800000 */
[----:B------:R-:W-:Y:S01]  /*0ca0*/  SEL R6, R6, RZ, P1 ;  /* 0x000000ff06067207 */ /* 0x000fe20000800000 */
[----:B------:R-:W-:Y:S01]  /*0cb0*/  FADD R10, -R7, R10 ;  /* 0x0000000a070a7221 */ /* 0x000fe20000000100 */
[----:B------:R-:W-:Y:S01]  /*0cc0*/  SEL R19, R19, RZ, P1 ;  /* 0x000000ff13137207 */ /* 0x000fe20000800000 */
[----:B------:R-:W-:Y:S01]  /*0cd0*/  FADD R11, -R8, R11 ;  /* 0x0000000b080b7221 */ /* 0x000fe20000000100 */
[----:B------:R-:W-:Y:S01]  /*0ce0*/  FADD R4, R5, R0 ;  /* 0x0000000005047221 */ /* 0x000fe20000000000 */
[----:B------:R-:W-:Y:S01]  /*0cf0*/  FADD R5, R2, R15 ;  /* 0x0000000f02057221 */ /* 0x000fe20000000000 */
[----:B------:R-:W-:Y:S01]  /*0d00*/  @P0 FFMA R4, R10, R6, R7 ;  /* 0x000000060a040223 */ /* 0x000fe20000000007 */
[----:B------:R-:W-:-:S05]  /*0d10*/  @P0 FFMA R5, R11, R19, R8 ;  /* 0x000000130b050223 */ /* 0x000fca0000000008 */
[----:B------:R-:W-:Y:S01]  /*0d20*/  STG.E.64 desc[UR4][R12.64], R4 ;  /* 0x000000040c007986 */ /* 0x000fe2000c101b04 */
[----:B------:R-:W-:Y:S05]  /*0d30*/  EXIT ;  /* 0x000000000000794d */ /* 0x000fea0003800000 */
.L_x_0:
[----:B------:R-:W-:-:S00]  /*0d40*/  BRA `(.L_x_0) ;  /* 0xfffffffc00fc7947 */ /* 0x000fc0000383ffff */
[----:B------:R-:W-:-:S00]  /*0d50*/  NOP ;  /* 0x0000000000007918 */ /* 0x000fc00000000000 */
        /* <DEDUP_REMOVED lines=10> */
.L_x_1:


//--------------------- .nv.global.init           --------------------------
	.section	.nv.global.init,"aw",@progbits
.nv.global.init:
	.type		_$_str,@object
	.size		_$_str,(_$_str_$_2 - _$_str)
_$_str:
        /*0000*/ 	.byte	0x5f, 0x5f, 0x43, 0x55, 0x44, 0x41, 0x5f, 0x46, 0x54, 0x5a, 0x00
	.type		_$_str_$_2,@object
	.size		_$_str_$_2,(.L_1 - _$_str_$_2)
_$_str_$_2:
        /*000b*/ 	.byte	0x5f, 0x5f, 0x43, 0x55, 0x44, 0x41, 0x5f, 0x50, 0x52, 0x45, 0x43, 0x5f, 0x53, 0x51, 0x52, 0x54
        /*001b*/ 	.byte	0x00
.L_1:


//--------------------- .nv.constant0.triton_poi_fused_cat_39 --------------------------
	.section	.nv.constant0.triton_poi_fused_cat_39,"a",@progbits
	.sectionflags	@""
	.align	4
.nv.constant0.triton_poi_fused_cat_39:
	.zero		644
